//
// Generated by NVIDIA NVVM Compiler
//
// Compiler Build ID: CL-36424714
// Cuda compilation tools, release 13.0, V13.0.88
// Based on NVVM 20.0.0
//

.version 9.0
.target sm_100
.address_size 64

	// .globl	_Z7idcheckv
.extern .func  (.param .b32 func_retval0) vprintf
(
	.param .b64 vprintf_param_0,
	.param .b64 vprintf_param_1
)
;
.global .align 1 .b8 $str[146] = {84, 101, 115, 116, 32, 102, 114, 111, 109, 32, 98, 108, 111, 99, 107, 73, 100, 120, 46, 120, 32, 61, 32, 37, 100, 59, 32, 116, 104, 114, 101, 97, 100, 73, 100, 120, 46, 120, 32, 61, 32, 37, 100, 59, 32, 98, 108, 111, 99, 107, 73, 100, 120, 46, 121, 32, 61, 32, 37, 100, 59, 32, 116, 104, 114, 101, 97, 100, 73, 100, 120, 46, 121, 32, 61, 32, 37, 100, 59, 32, 98, 108, 111, 99, 107, 68, 105, 109, 46, 120, 32, 61, 32, 37, 100, 59, 32, 98, 108, 111, 99, 107, 68, 105, 109, 46, 121, 32, 61, 32, 37, 100, 59, 32, 103, 114, 105, 100, 68, 105, 109, 46, 120, 32, 61, 32, 37, 100, 59, 32, 103, 114, 105, 100, 68, 105, 109, 46, 121, 32, 61, 32, 37, 100, 10};

.visible .entry _Z7idcheckv()
{
	.local .align 16 .b8 	__local_depot0[32];
	.reg .b64 	%SP;
	.reg .b64 	%SPL;
	.reg .b32 	%r<11>;
	.reg .b64 	%rd<5>;

	mov.u64 	%SPL, __local_depot0;
	cvta.local.u64 	%SP, %SPL;
	add.u64 	%rd1, %SP, 0;
	add.u64 	%rd2, %SPL, 0;
	mov.u32 	%r1, %ctaid.x;
	mov.u32 	%r2, %tid.x;
	mov.u32 	%r3, %ctaid.y;
	mov.u32 	%r4, %tid.y;
	mov.u32 	%r5, %ntid.x;
	mov.u32 	%r6, %ntid.y;
	mov.u32 	%r7, %nctaid.x;
	mov.u32 	%r8, %nctaid.y;
	st.local.v4.u32 	[%rd2], {%r1, %r2, %r3, %r4};
	st.local.v4.u32 	[%rd2+16], {%r5, %r6, %r7, %r8};
	mov.u64 	%rd3, $str;
	cvta.global.u64 	%rd4, %rd3;
	{ // callseq 0, 0
	.param .b64 param0;
	st.param.b64 	[param0], %rd4;
	.param .b64 param1;
	st.param.b64 	[param1], %rd1;
	.param .b32 retval0;
	call.uni (retval0), 
	vprintf, 
	(
	param0, 
	param1
	);
	ld.param.b32 	%r9, [retval0];
	} // callseq 0
	ret;

}


// ===== COMPILED SASS (sm_100) =====

	.target	sm_100

	.elftype	@"ET_EXEC"


//--------------------- .note.nv.tkinfo           --------------------------
	.section	.note.nv.tkinfo,"",@"SHT_NOTE"
	.sectionflags	@"SHF_NOTE_NV_TKINFO"
	.tkinfo
        /*0018*/ 	.word	0x00000002
        /*0030*/ 	.string	""
        /*0030*/ 	.string	"ptxas"
        /*0030*/ 	.string	"Cuda compilation tools, release 13.0, V13.0.88"
        /*0030*/ 	.string	"Build cuda_13.0.r13.0/compiler.36424714_0"
        /*0030*/ 	.string	"-arch sm_100 -m 64 "



//--------------------- .note.nv.cuinfo           --------------------------
	.section	.note.nv.cuinfo,"",@"SHT_NOTE"
	.sectionflags	@"SHF_NOTE_NV_CUINFO"
        /*0018*/ 	.short	0x0002
        /*001a*/ 	.short	0x0064
        /*001c*/ 	.short	0x0082
	.zero		2


//--------------------- .nv.info                  --------------------------
	.section	.nv.info,"",@"SHT_CUDA_INFO"
	.align	4


	//----- nvinfo : EIATTR_REGCOUNT
	.align		4
        /*0000*/ 	.byte	0x04, 0x2f
        /*0002*/ 	.short	(.L_2 - .L_1)
	.align		4
.L_1:
        /*0004*/ 	.word	index@(_Z7idcheckv)
        /*0008*/ 	.word	0x00000018


	//----- nvinfo : EIATTR_FRAME_SIZE
	.align		4
.L_2:
        /*000c*/ 	.byte	0x04, 0x11
        /*000e*/ 	.short	(.L_4 - .L_3)
	.align		4
.L_3:
        /*0010*/ 	.word	index@(_Z7idcheckv)
        /*0014*/ 	.word	0x00000020


	//----- nvinfo : EIATTR_MIN_STACK_SIZE
	.align		4
.L_4:
        /*0018*/ 	.byte	0x04, 0x12
        /*001a*/ 	.short	(.L_6 - .L_5)
	.align		4
.L_5:
        /*001c*/ 	.word	index@(_Z7idcheckv)
        /*0020*/ 	.word	0x00000020
.L_6:


//--------------------- .nv.compat                --------------------------
	.section	.nv.compat,"",@"SHT_CUDA_COMPAT_INFO"
	.align	4
        /*0000*/ 	.byte	0x02, 0x09, 0x00, 0x00, 0x02, 0x02, 0x01, 0x00, 0x02, 0x05, 0x05, 0x00, 0x03, 0x07, 0x01, 0x01
        /*0010*/ 	.byte	0x02, 0x03, 0x00, 0x00, 0x02, 0x06, 0x01, 0x00, 0x04, 0x0b, 0x08, 0x00, 0x09, 0x00, 0x00, 0x00
        /*0020*/ 	.byte	0x00, 0x00, 0x00, 0x00


//--------------------- .nv.info._Z7idcheckv      --------------------------
	.section	.nv.info._Z7idcheckv,"",@"SHT_CUDA_INFO"
	.sectionflags	@""
	.align	4


	//----- nvinfo : EIATTR_CUDA_API_VERSION
	.align		4
        /*0000*/ 	.byte	0x04, 0x37
        /*0002*/ 	.short	(.L_8 - .L_7)
.L_7:
        /*0004*/ 	.word	0x00000082


	//----- nvinfo : EIATTR_SPARSE_MMA_MASK
	.align		4
.L_8:
        /*0008*/ 	.byte	0x03, 0x50
        /*000a*/ 	.short	0x0000


	//----- nvinfo : EIATTR_MAXREG_COUNT
	.align		4
        /*000c*/ 	.byte	0x03, 0x1b
        /*000e*/ 	.short	0x00ff


	//----- nvinfo : EIATTR_EXTERNS
	.align		4
        /*0010*/ 	.byte	0x04, 0x0f
        /*0012*/ 	.short	(.L_10 - .L_9)


	//   ....[0]....
	.align		4
.L_9:
        /*0014*/ 	.word	index@(vprintf)


	//----- nvinfo : EIATTR_MERCURY_ISA_VERSION
	.align		4
.L_10:
        /*0018*/ 	.byte	0x03, 0x5f
        /*001a*/ 	.short	0x0101


	//----- nvinfo : EIATTR_VRC_CTA_INIT_COUNT
	.align		4
        /*001c*/ 	.byte	0x02, 0x4a
	.zero		1
	.zero		1


	//----- nvinfo : EIATTR_SYSCALL_OFFSETS
	.align		4
        /*0020*/ 	.byte	0x04, 0x46
        /*0022*/ 	.short	(.L_12 - .L_11)


	//   ....[0]....
.L_11:
        /*0024*/ 	.word	0x00000160


	//----- nvinfo : EIATTR_EXIT_INSTR_OFFSETS
	.align		4
.L_12:
        /*0028*/ 	.byte	0x04, 0x1c
        /*002a*/ 	.short	(.L_14 - .L_13)


	//   ....[0]....
.L_13:
        /*002c*/ 	.word	0x00000170


	//----- nvinfo : EIATTR_SW_WAR
	.align		4
.L_14:
        /*0030*/ 	.byte	0x04, 0x36
        /*0032*/ 	.short	(.L_16 - .L_15)
.L_15:
        /*0034*/ 	.word	0x00000008
.L_16:


//--------------------- .nv.callgraph             --------------------------
	.section	.nv.callgraph,"",@"SHT_CUDA_CALLGRAPH"
	.align	4
	.sectionentsize	8
	.align		4
        /*0000*/ 	.word	0x00000000
	.align		4
        /*0004*/ 	.word	0xffffffff
	.align		4
        /*0008*/ 	.word	index@(_Z7idcheckv)
	.align		4
        /*000c*/ 	.word	index@(vprintf)
	.align		4
        /*0010*/ 	.word	0x00000000
	.align		4
        /*0014*/ 	.word	0xfffffffe
	.align		4
        /*0018*/ 	.word	0x00000000
	.align		4
        /*001c*/ 	.word	0xfffffffd
	.align		4
        /*0020*/ 	.word	0x00000000
	.align		4
        /*0024*/ 	.word	0xfffffffc


//--------------------- .nv.constant4             --------------------------
	.section	.nv.constant4,"a",@progbits
	.align	8
	.align		8
.nv.constant4:
        /*0000*/ 	.dword	vprintf
	.align		8
        /*0008*/ 	.dword	$str


//--------------------- .text._Z7idcheckv         --------------------------
	.section	.text._Z7idcheckv,"ax",@progbits
	.align	128
        .global         _Z7idcheckv
        .type           _Z7idcheckv,@function
        .size           _Z7idcheckv,(.L_x_2 - _Z7idcheckv)
        .other          _Z7idcheckv,@"STO_CUDA_ENTRY STV_DEFAULT"
_Z7idcheckv:
.text._Z7idcheckv:
[----:B------:R-:W0:Y:S01]  /*0000*/  LDC R1, c[0x0][0x37c] ;  /* 0x0000df00ff017b82 */ /* 0x000e220000000800 */
[----:B------:R-:W1:Y:S01]  /*0010*/  S2R R8, SR_CTAID.X ;  /* 0x0000000000087919 */ /* 0x000e620000002500 */
[----:B------:R-:W2:Y:S06]  /*0020*/  LDCU UR5, c[0x0][0x2fc] ;  /* 0x00005f80ff0577ac */ /* 0x000eac0008000800 */
[----:B------:R-:W3:Y:S01]  /*0030*/  LDC R12, c[0x0][0x360] ;  /* 0x0000d800ff0c7b82 */ /* 0x000ee20000000800 */
[----:B0-----:R-:W-:Y:S01]  /*0040*/  VIADD R1, R1, 0xffffffe0 ;  /* 0xffffffe001017836 */ /* 0x001fe20000000000 */
[----:B------:R-:W1:Y:S01]  /*0050*/  S2R R9, SR_TID.X ;  /* 0x0000000000097919 */ /* 0x000e620000002100 */
[----:B------:R-:W-:Y:S01]  /*0060*/  MOV R0, 0x0 ;  /* 0x0000000000007802 */ /* 0x000fe20000000f00 */
[----:B------:R-:W0:Y:S01]  /*0070*/  LDCU UR4, c[0x0][0x2f8] ;  /* 0x00005f00ff0477ac */ /* 0x000e220008000800 */
[----:B------:R-:W1:Y:S03]  /*0080*/  S2R R10, SR_CTAID.Y ;  /* 0x00000000000a7919 */ /* 0x000e660000002600 */
[----:B------:R-:W3:Y:S01]  /*0090*/  LDC R13, c[0x0][0x364] ;  /* 0x0000d900ff0d7b82 */ /* 0x000ee20000000800 */
[----:B------:R-:W4:Y:S01]  /*00a0*/  LDCU.64 UR6, c[0x4][0x8] ;  /* 0x01000100ff0677ac */ /* 0x000f220008000a00 */
[----:B------:R-:W1:Y:S06]  /*00b0*/  S2R R11, SR_TID.Y ;  /* 0x00000000000b7919 */ /* 0x000e6c0000002200 */
[----:B------:R-:W3:Y:S01]  /*00c0*/  LDC R14, c[0x0][0x370] ;  /* 0x0000dc00ff0e7b82 */ /* 0x000ee20000000800 */
[----:B0-----:R-:W-:-:S07]  /*00d0*/  IADD3 R6, P0, PT, R1, UR4, RZ ;  /* 0x0000000401067c10 */ /* 0x001fce000ff1e0ff */
[----:B------:R-:W3:Y:S01]  /*00e0*/  LDC R15, c[0x0][0x374] ;  /* 0x0000dd00ff0f7b82 */ /* 0x000ee20000000800 */
[----:B----4-:R-:W-:Y:S01]  /*00f0*/  IMAD.U32 R4, RZ, RZ, UR6 ;  /* 0x00000006ff047e24 */ /* 0x010fe2000f8e00ff */
[----:B------:R-:W-:Y:S01]  /*0100*/  MOV R5, UR7 ;  /* 0x0000000700057c02 */ /* 0x000fe20008000f00 */
[----:B--2---:R-:W-:-:S05]  /*0110*/  IMAD.X R7, RZ, RZ, UR5, P0 ;  /* 0x00000005ff077e24 */ /* 0x004fca00080e06ff */
[----:B------:R0:W2:Y:S01]  /*0120*/  LDC.64 R2, c[0x4][R0] ;  /* 0x0100000000027b82 */ /* 0x0000a20000000a00 */
[----:B-1----:R0:W-:Y:S04]  /*0130*/  STL.128 [R1], R8 ;  /* 0x0000000801007387 */ /* 0x0021e80000100c00 */
[----:B---3--:R0:W-:Y:S02]  /*0140*/  STL.128 [R1+0x10], R12 ;  /* 0x0000100c01007387 */ /* 0x0081e40000100c00 */
[----:B------:R-:W-:-:S07]  /*0150*/  LEPC R20, `(.L_x_0) ;  /* 0x000000001014794e */ /* 0x000fce0000000000 */
[----:B0-2---:R-:W-:Y:S05]  /*0160*/  CALL.ABS.NOINC R2 ;  /* 0x0000000002007343 */ /* 0x005fea0003c00000 */
.L_x_0:
[----:B------:R-:W-:Y:S05]  /*0170*/  EXIT ;  /* 0x000000000000794d */ /* 0x000fea0003800000 */
.L_x_1:
[----:B------:R-:W-:-:S00]  /*0180*/  BRA `(.L_x_1) ;  /* 0xfffffffc00fc7947 */ /* 0x000fc0000383ffff */
[----:B------:R-:W-:-:S00]  /*0190*/  NOP ;  /* 0x0000000000007918 */ /* 0x000fc00000000000 */
        /* <DEDUP_REMOVED lines=14> */
.L_x_2:


//--------------------- .nv.global.init           --------------------------
	.section	.nv.global.init,"aw",@progbits
.nv.global.init:
	.type		$str,@object
	.size		$str,(.L_0 - $str)
$str:
        /*0000*/ 	.byte	0x54, 0x65, 0x73, 0x74, 0x20, 0x66, 0x72, 0x6f, 0x6d, 0x20, 0x62, 0x6c, 0x6f, 0x63, 0x6b, 0x49
        /* <DEDUP_REMOVED lines=8> */
        /*0090*/ 	.byte	0x0a, 0x00
.L_0:


//--------------------- .nv.shared.reserved.0     --------------------------
	.section	.nv.shared.reserved.0,"aw",@nobits
	.weak		__nv_reservedSMEM_offset_0_alias
	.size		__nv_reservedSMEM_offset_0_alias, 0, 64
	.other		__nv_reservedSMEM_offset_0_alias,@"STO_CUDA_RESERVED_SHARED STV_DEFAULT"
__nv_reservedSMEM_offset_0_alias:
	.zero		0
	.zero		64


//--------------------- .nv.constant0._Z7idcheckv --------------------------
	.section	.nv.constant0._Z7idcheckv,"a",@progbits
	.sectionflags	@""
	.align	4
.nv.constant0._Z7idcheckv:
	.zero		896


//--------------------- SYMBOLS --------------------------

	.type		.nv.reservedSmem.offset0,@object
	.size		.nv.reservedSmem.offset0,0x4
	.type		vprintf,@function
